//
// Generated by NVIDIA NVVM Compiler
//
// Compiler Build ID: CL-36424714
// Cuda compilation tools, release 13.0, V13.0.88
// Based on NVVM 20.0.0
//

.version 9.0
.target sm_100
.address_size 64

	// .globl	_Z15transformMatrixPi

.visible .entry _Z15transformMatrixPi(
	.param .u64 .ptr .align 1 _Z15transformMatrixPi_param_0
)
{
	.reg .pred 	%p<13>;
	.reg .b32 	%r<70>;
	.reg .b64 	%rd<5>;

	ld.param.u64 	%rd2, [_Z15transformMatrixPi_param_0];
	mov.u32 	%r30, %ctaid.x;
	mov.u32 	%r31, %ntid.x;
	mov.u32 	%r32, %tid.x;
	mad.lo.s32 	%r1, %r30, %r31, %r32;
	mov.u32 	%r33, %ctaid.y;
	mov.u32 	%r34, %ntid.y;
	mov.u32 	%r35, %tid.y;
	mad.lo.s32 	%r36, %r33, %r34, %r35;
	setp.gt.s32 	%p1, %r1, 4;
	setp.gt.u32 	%p2, %r36, 4;
	or.pred  	%p3, %p1, %p2;
	@%p3 bra 	$L__BB0_17;
	cvta.to.global.u64 	%rd3, %rd2;
	mad.lo.s32 	%r37, %r36, 5, %r1;
	mul.wide.s32 	%rd4, %r37, 4;
	add.s64 	%rd1, %rd3, %rd4;
	ld.global.u32 	%r68, [%rd1];
	setp.ne.s32 	%p4, %r1, %r36;
	@%p4 bra 	$L__BB0_3;
	mov.b32 	%r56, 0;
	st.global.u32 	[%rd1], %r56;
	bra.uni 	$L__BB0_17;
$L__BB0_3:
	setp.gt.s32 	%p5, %r1, %r36;
	@%p5 bra 	$L__BB0_8;
	setp.lt.s32 	%p6, %r68, 1;
	mov.b32 	%r69, 0;
	@%p6 bra 	$L__BB0_7;
	mov.b32 	%r69, 0;
$L__BB0_6:
	mul.hi.u32 	%r40, %r68, -858993459;
	shr.u32 	%r28, %r40, 3;
	mul.lo.s32 	%r41, %r28, 10;
	sub.s32 	%r42, %r68, %r41;
	add.s32 	%r69, %r69, %r42;
	setp.gt.u32 	%p7, %r68, 9;
	mov.u32 	%r68, %r28;
	@%p7 bra 	$L__BB0_6;
$L__BB0_7:
	st.global.u32 	[%rd1], %r69;
	bra.uni 	$L__BB0_17;
$L__BB0_8:
	setp.lt.s32 	%p8, %r68, 2;
	mov.b32 	%r66, 1;
	@%p8 bra 	$L__BB0_16;
	add.s32 	%r4, %r68, -1;
	add.s32 	%r47, %r68, -2;
	and.b32  	%r5, %r4, 3;
	setp.lt.u32 	%p9, %r47, 3;
	mov.b32 	%r66, 1;
	mov.b32 	%r64, 2;
	@%p9 bra 	$L__BB0_13;
	and.b32  	%r50, %r4, -4;
	neg.s32 	%r57, %r50;
	mov.b32 	%r66, 1;
	mov.b32 	%r58, 5;
$L__BB0_11:
	add.s32 	%r51, %r58, -3;
	mul.lo.s32 	%r52, %r51, %r66;
	mad.lo.s32 	%r53, %r52, %r51, %r52;
	add.s32 	%r54, %r58, -1;
	mul.lo.s32 	%r55, %r54, %r53;
	mul.lo.s32 	%r66, %r58, %r55;
	add.s32 	%r58, %r58, 4;
	add.s32 	%r57, %r57, 4;
	setp.ne.s32 	%p10, %r57, 0;
	@%p10 bra 	$L__BB0_11;
	add.s32 	%r64, %r58, -3;
$L__BB0_13:
	setp.eq.s32 	%p11, %r5, 0;
	@%p11 bra 	$L__BB0_16;
	neg.s32 	%r63, %r5;
$L__BB0_15:
	.pragma "nounroll";
	mul.lo.s32 	%r66, %r64, %r66;
	add.s32 	%r64, %r64, 1;
	add.s32 	%r63, %r63, 1;
	setp.ne.s32 	%p12, %r63, 0;
	@%p12 bra 	$L__BB0_15;
$L__BB0_16:
	st.global.u32 	[%rd1], %r66;
$L__BB0_17:
	ret;

}


// ===== COMPILED SASS (sm_100) =====

	.target	sm_100

	.elftype	@"ET_EXEC"


//--------------------- .note.nv.tkinfo           --------------------------
	.section	.note.nv.tkinfo,"",@"SHT_NOTE"
	.sectionflags	@"SHF_NOTE_NV_TKINFO"
	.tkinfo
        /*0018*/ 	.word	0x00000002
        /*0030*/ 	.string	""
        /*0030*/ 	.string	"ptxas"
        /*0030*/ 	.string	"Cuda compilation tools, release 13.0, V13.0.88"
        /*0030*/ 	.string	"Build cuda_13.0.r13.0/compiler.36424714_0"
        /*0030*/ 	.string	"-arch sm_100 -m 64 "



//--------------------- .note.nv.cuinfo           --------------------------
	.section	.note.nv.cuinfo,"",@"SHT_NOTE"
	.sectionflags	@"SHF_NOTE_NV_CUINFO"
        /*0018*/ 	.short	0x0002
        /*001a*/ 	.short	0x0064
        /*001c*/ 	.short	0x0082
	.zero		2


//--------------------- .nv.info                  --------------------------
	.section	.nv.info,"",@"SHT_CUDA_INFO"
	.align	4


	//----- nvinfo : EIATTR_REGCOUNT
	.align		4
        /*0000*/ 	.byte	0x04, 0x2f
        /*0002*/ 	.short	(.L_1 - .L_0)
	.align		4
.L_0:
        /*0004*/ 	.word	index@(_Z15transformMatrixPi)
        /*0008*/ 	.word	0x0000000e


	//----- nvinfo : EIATTR_FRAME_SIZE
	.align		4
.L_1:
        /*000c*/ 	.byte	0x04, 0x11
        /*000e*/ 	.short	(.L_3 - .L_2)
	.align		4
.L_2:
        /*0010*/ 	.word	index@(_Z15transformMatrixPi)
        /*0014*/ 	.word	0x00000000


	//----- nvinfo : EIATTR_MIN_STACK_SIZE
	.align		4
.L_3:
        /*0018*/ 	.byte	0x04, 0x12
        /*001a*/ 	.short	(.L_5 - .L_4)
	.align		4
.L_4:
        /*001c*/ 	.word	index@(_Z15transformMatrixPi)
        /*0020*/ 	.word	0x00000000
.L_5:


//--------------------- .nv.compat                --------------------------
	.section	.nv.compat,"",@"SHT_CUDA_COMPAT_INFO"
	.align	4
        /*0000*/ 	.byte	0x02, 0x09, 0x00, 0x00, 0x02, 0x02, 0x01, 0x00, 0x02, 0x05, 0x05, 0x00, 0x03, 0x07, 0x01, 0x01
        /*0010*/ 	.byte	0x02, 0x03, 0x00, 0x00, 0x02, 0x06, 0x01, 0x00, 0x04, 0x0b, 0x08, 0x00, 0x09, 0x00, 0x00, 0x00
        /*0020*/ 	.byte	0x00, 0x00, 0x00, 0x00


//--------------------- .nv.info._Z15transformMatrixPi --------------------------
	.section	.nv.info._Z15transformMatrixPi,"",@"SHT_CUDA_INFO"
	.sectionflags	@""
	.align	4


	//----- nvinfo : EIATTR_CUDA_API_VERSION
	.align		4
        /*0000*/ 	.byte	0x04, 0x37
        /*0002*/ 	.short	(.L_7 - .L_6)
.L_6:
        /*0004*/ 	.word	0x00000082


	//----- nvinfo : EIATTR_KPARAM_INFO
	.align		4
.L_7:
        /*0008*/ 	.byte	0x04, 0x17
        /*000a*/ 	.short	(.L_9 - .L_8)
.L_8:
        /*000c*/ 	.word	0x00000000
        /*0010*/ 	.short	0x0000
        /*0012*/ 	.short	0x0000
        /*0014*/ 	.byte	0x00, 0xf5, 0x21, 0x00


	//----- nvinfo : EIATTR_SPARSE_MMA_MASK
	.align		4
.L_9:
        /*0018*/ 	.byte	0x03, 0x50
        /*001a*/ 	.short	0x0000


	//----- nvinfo : EIATTR_MAXREG_COUNT
	.align		4
        /*001c*/ 	.byte	0x03, 0x1b
        /*001e*/ 	.short	0x00ff


	//----- nvinfo : EIATTR_MERCURY_ISA_VERSION
	.align		4
        /*0020*/ 	.byte	0x03, 0x5f
        /*0022*/ 	.short	0x0101


	//----- nvinfo : EIATTR_VRC_CTA_INIT_COUNT
	.align		4
        /*0024*/ 	.byte	0x02, 0x4a
	.zero		1
	.zero		1


	//----- nvinfo : EIATTR_EXIT_INSTR_OFFSETS
	.align		4
        /*0028*/ 	.byte	0x04, 0x1c
        /*002a*/ 	.short	(.L_11 - .L_10)


	//   ....[0]....
.L_10:
        /*002c*/ 	.word	0x000000b0


	//   ....[1]....
        /*0030*/ 	.word	0x00000130


	//   ....[2]....
        /*0034*/ 	.word	0x00000240


	//   ....[3]....
        /*0038*/ 	.word	0x000008c0


	//----- nvinfo : EIATTR_CRS_STACK_SIZE
	.align		4
.L_11:
        /*003c*/ 	.byte	0x04, 0x1e
        /*003e*/ 	.short	(.L_13 - .L_12)
.L_12:
        /*0040*/ 	.word	0x00000000


	//----- nvinfo : EIATTR_CBANK_PARAM_SIZE
	.align		4
.L_13:
        /*0044*/ 	.byte	0x03, 0x19
        /*0046*/ 	.short	0x0008


	//----- nvinfo : EIATTR_PARAM_CBANK
	.align		4
        /*0048*/ 	.byte	0x04, 0x0a
        /*004a*/ 	.short	(.L_15 - .L_14)
	.align		4
.L_14:
        /*004c*/ 	.word	index@(.nv.constant0._Z15transformMatrixPi)
        /*0050*/ 	.short	0x0380
        /*0052*/ 	.short	0x0008


	//----- nvinfo : EIATTR_SW_WAR
	.align		4
.L_15:
        /*0054*/ 	.byte	0x04, 0x36
        /*0056*/ 	.short	(.L_17 - .L_16)
.L_16:
        /*0058*/ 	.word	0x00000008
.L_17:


//--------------------- .nv.callgraph             --------------------------
	.section	.nv.callgraph,"",@"SHT_CUDA_CALLGRAPH"
	.align	4
	.sectionentsize	8
	.align		4
        /*0000*/ 	.word	0x00000000
	.align		4
        /*0004*/ 	.word	0xffffffff
	.align		4
        /*0008*/ 	.word	0x00000000
	.align		4
        /*000c*/ 	.word	0xfffffffe
	.align		4
        /*0010*/ 	.word	0x00000000
	.align		4
        /*0014*/ 	.word	0xfffffffd
	.align		4
        /*0018*/ 	.word	0x00000000
	.align		4
        /*001c*/ 	.word	0xfffffffc


//--------------------- .text._Z15transformMatrixPi --------------------------
	.section	.text._Z15transformMatrixPi,"ax",@progbits
	.align	128
        .global         _Z15transformMatrixPi
        .type           _Z15transformMatrixPi,@function
        .size           _Z15transformMatrixPi,(.L_x_18 - _Z15transformMatrixPi)
        .other          _Z15transformMatrixPi,@"STO_CUDA_ENTRY STV_DEFAULT"
_Z15transformMatrixPi:
.text._Z15transformMatrixPi:
[----:B------:R-:W-:Y:S01]  /*0000*/  LDC R1, c[0x0][0x37c] ;  /* 0x0000df00ff017b82 */ /* 0x000fe20000000800 */
[----:B------:R-:W0:Y:S07]  /*0010*/  S2R R2, SR_TID.Y ;  /* 0x0000000000027919 */ /* 0x000e2e0000002200 */
[----:B------:R-:W1:Y:S01]  /*0020*/  LDC R0, c[0x0][0x360] ;  /* 0x0000d800ff007b82 */ /* 0x000e620000000800 */
[----:B------:R-:W1:Y:S07]  /*0030*/  S2R R3, SR_TID.X ;  /* 0x0000000000037919 */ /* 0x000e6e0000002100 */
[----:B------:R-:W0:Y:S08]  /*0040*/  S2UR UR5, SR_CTAID.Y ;  /* 0x00000000000579c3 */ /* 0x000e300000002600 */
[----:B------:R-:W0:Y:S08]  /*0050*/  LDC R5, c[0x0][0x364] ;  /* 0x0000d900ff057b82 */ /* 0x000e300000000800 */
[----:B------:R-:W1:Y:S01]  /*0060*/  S2UR UR4, SR_CTAID.X ;  /* 0x00000000000479c3 */ /* 0x000e620000002500 */
[----:B0-----:R-:W-:-:S05]  /*0070*/  IMAD R5, R5, UR5, R2 ;  /* 0x0000000505057c24 */ /* 0x001fca000f8e0202 */
[----:B------:R-:W-:Y:S01]  /*0080*/  ISETP.GT.U32.AND P0, PT, R5, 0x4, PT ;  /* 0x000000040500780c */ /* 0x000fe20003f04070 */
[----:B-1----:R-:W-:-:S05]  /*0090*/  IMAD R0, R0, UR4, R3 ;  /* 0x0000000400007c24 */ /* 0x002fca000f8e0203 */
[----:B------:R-:W-:-:S13]  /*00a0*/  ISETP.GT.OR P0, PT, R0, 0x4, P0 ;  /* 0x000000040000780c */ /* 0x000fda0000704670 */
[----:B------:R-:W-:Y:S05]  /*00b0*/  @P0 EXIT ;  /* 0x000000000000094d */ /* 0x000fea0003800000 */
[----:B------:R-:W0:Y:S01]  /*00c0*/  LDC.64 R2, c[0x0][0x380] ;  /* 0x0000e000ff027b82 */ /* 0x000e220000000a00 */
[----:B------:R-:W1:Y:S01]  /*00d0*/  LDCU.64 UR4, c[0x0][0x358] ;  /* 0x00006b00ff0477ac */ /* 0x000e620008000a00 */
[----:B------:R-:W-:Y:S01]  /*00e0*/  ISETP.NE.AND P0, PT, R0, R5, PT ;  /* 0x000000050000720c */ /* 0x000fe20003f05270 */
[----:B------:R-:W-:-:S04]  /*00f0*/  IMAD R7, R5, 0x5, R0 ;  /* 0x0000000505077824 */ /* 0x000fc800078e0200 */
[----:B0-----:R-:W-:-:S05]  /*0100*/  IMAD.WIDE R2, R7, 0x4, R2 ;  /* 0x0000000407027825 */ /* 0x001fca00078e0202 */
[----:B-1----:R0:W5:Y:S04]  /*0110*/  LDG.E R4, desc[UR4][R2.64] ;  /* 0x0000000402047981 */ /* 0x002168000c1e1900 */
[----:B------:R0:W-:Y:S01]  /*0120*/  @!P0 STG.E desc[UR4][R2.64], RZ ;  /* 0x000000ff02008986 */ /* 0x0001e2000c101904 */
[----:B------:R-:W-:Y:S05]  /*0130*/  @!P0 EXIT ;  /* 0x000000000000894d */ /* 0x000fea0003800000 */
[----:B------:R-:W-:-:S13]  /*0140*/  ISETP.GT.AND P0, PT, R0, R5, PT ;  /* 0x000000050000720c */ /* 0x000fda0003f04270 */
[----:B------:R-:W-:Y:S05]  /*0150*/  @P0 BRA `(.L_x_0) ;  /* 0x00000000003c0947 */ /* 0x000fea0003800000 */
[----:B-----5:R-:W-:Y:S01]  /*0160*/  ISETP.GE.AND P0, PT, R4, 0x1, PT ;  /* 0x000000010400780c */ /* 0x020fe20003f06270 */
[----:B------:R-:W-:Y:S01]  /*0170*/  BSSY.RECONVERGENT B0, `(.L_x_1) ;  /* 0x000000b000007945 */ /* 0x000fe20003800200 */
[----:B------:R-:W-:-:S11]  /*0180*/  HFMA2 R5, -RZ, RZ, 0, 0 ;  /* 0x00000000ff057431 */ /* 0x000fd600000001ff */
[----:B------:R-:W-:Y:S05]  /*0190*/  @!P0 BRA `(.L_x_2) ;  /* 0x0000000000208947 */ /* 0x000fea0003800000 */
[----:B------:R-:W-:-:S07]  /*01a0*/  MOV R5, RZ ;  /* 0x000000ff00057202 */ /* 0x000fce0000000f00 */
.L_x_3:
[C---:B------:R-:W-:Y:S01]  /*01b0*/  ISETP.GT.U32.AND P0, PT, R4.reuse, 0x9, PT ;  /* 0x000000090400780c */ /* 0x040fe20003f04070 */
[----:B------:R-:W-:-:S05]  /*01c0*/  IMAD.HI.U32 R0, R4, -0x33333333, RZ ;  /* 0xcccccccd04007827 */ /* 0x000fca00078e00ff */
[----:B------:R-:W-:-:S05]  /*01d0*/  SHF.R.U32.HI R7, RZ, 0x3, R0 ;  /* 0x00000003ff077819 */ /* 0x000fca0000011600 */
[----:B------:R-:W-:Y:S01]  /*01e0*/  IMAD R0, R7, -0xa, R4 ;  /* 0xfffffff607007824 */ /* 0x000fe200078e0204 */
[----:B------:R-:W-:-:S03]  /*01f0*/  MOV R4, R7 ;  /* 0x0000000700047202 */ /* 0x000fc60000000f00 */
[----:B------:R-:W-:Y:S01]  /*0200*/  IMAD.IADD R5, R0, 0x1, R5 ;  /* 0x0000000100057824 */ /* 0x000fe200078e0205 */
[----:B------:R-:W-:Y:S06]  /*0210*/  @P0 BRA `(.L_x_3) ;  /* 0xfffffffc00e40947 */ /* 0x000fec000383ffff */
.L_x_2:
[----:B------:R-:W-:Y:S05]  /*0220*/  BSYNC.RECONVERGENT B0 ;  /* 0x0000000000007941 */ /* 0x000fea0003800200 */
.L_x_1:
[----:B------:R-:W-:Y:S01]  /*0230*/  STG.E desc[UR4][R2.64], R5 ;  /* 0x0000000502007986 */ /* 0x000fe2000c101904 */
[----:B------:R-:W-:Y:S05]  /*0240*/  EXIT ;  /* 0x000000000000794d */ /* 0x000fea0003800000 */
.L_x_0:
[----:B-----5:R-:W-:Y:S01]  /*0250*/  ISETP.GE.AND P0, PT, R4, 0x2, PT ;  /* 0x000000020400780c */ /* 0x020fe20003f06270 */
[----:B------:R-:W-:Y:S01]  /*0260*/  BSSY.RECONVERGENT B2, `(.L_x_4) ;  /* 0x0000064000027945 */ /* 0x000fe20003800200 */
[----:B------:R-:W-:-:S11]  /*0270*/  IMAD.MOV.U32 R7, RZ, RZ, 0x1 ;  /* 0x00000001ff077424 */ /* 0x000fd600078e00ff */
[----:B------:R-:W-:Y:S05]  /*0280*/  @!P0 BRA `(.L_x_5) ;  /* 0x0000000400848947 */ /* 0x000fea0003800000 */
[C---:B------:R-:W-:Y:S01]  /*0290*/  IADD3 R0, PT, PT, R4.reuse, -0x2, RZ ;  /* 0xfffffffe04007810 */ /* 0x040fe20007ffe0ff */
[----:B------:R-:W-:Y:S01]  /*02a0*/  VIADD R5, R4, 0xffffffff ;  /* 0xffffffff04057836 */ /* 0x000fe20000000000 */
[----:B------:R-:W-:Y:S01]  /*02b0*/  BSSY.RECONVERGENT B1, `(.L_x_6) ;  /* 0x0000056000017945 */ /* 0x000fe20003800200 */
[----:B------:R-:W-:Y:S01]  /*02c0*/  HFMA2 R7, -RZ, RZ, 0, 5.9604644775390625e-08 ;  /* 0x00000001ff077431 */ /* 0x000fe200000001ff */
[----:B------:R-:W-:Y:S02]  /*02d0*/  ISETP.GE.U32.AND P0, PT, R0, 0x3, PT ;  /* 0x000000030000780c */ /* 0x000fe40003f06070 */
[----:B------:R-:W-:Y:S02]  /*02e0*/  MOV R4, 0x2 ;  /* 0x0000000200047802 */ /* 0x000fe40000000f00 */
[----:B------:R-:W-:-:S09]  /*02f0*/  LOP3.LUT R0, R5, 0x3, RZ, 0xc0, !PT ;  /* 0x0000000305007812 */ /* 0x000fd200078ec0ff */
[----:B------:R-:W-:Y:S05]  /*0300*/  @!P0 BRA `(.L_x_7) ;  /* 0x0000000400408947 */ /* 0x000fea0003800000 */
[----:B------:R-:W-:Y:S01]  /*0310*/  LOP3.LUT R5, R5, 0xfffffffc, RZ, 0xc0, !PT ;  /* 0xfffffffc05057812 */ /* 0x000fe200078ec0ff */
[----:B------:R-:W-:Y:S01]  /*0320*/  BSSY.RECONVERGENT B0, `(.L_x_8) ;  /* 0x000004d000007945 */ /* 0x000fe20003800200 */
[----:B------:R-:W-:Y:S02]  /*0330*/  MOV R7, 0x1 ;  /* 0x0000000100077802 */ /* 0x000fe40000000f00 */
[----:B------:R-:W-:Y:S01]  /*0340*/  MOV R4, 0x5 ;  /* 0x0000000500047802 */ /* 0x000fe20000000f00 */
[----:B------:R-:W-:-:S05]  /*0350*/  IMAD.MOV R5, RZ, RZ, -R5 ;  /* 0x000000ffff057224 */ /* 0x000fca00078e0a05 */
[----:B------:R-:W-:-:S13]  /*0360*/  ISETP.GE.AND P0, PT, R5, RZ, PT ;  /* 0x000000ff0500720c */ /* 0x000fda0003f06270 */
[----:B------:R-:W-:Y:S05]  /*0370*/  @P0 BRA `(.L_x_9) ;  /* 0x0000000000f40947 */ /* 0x000fea0003800000 */
[----:B------:R-:W-:Y:S01]  /*0380*/  IMAD.MOV R6, RZ, RZ, -R5 ;  /* 0x000000ffff067224 */ /* 0x000fe200078e0a05 */
[----:B------:R-:W-:Y:S01]  /*0390*/  BSSY.RECONVERGENT B3, `(.L_x_10) ;  /* 0x0000024000037945 */ /* 0x000fe20003800200 */
[----:B------:R-:W-:-:S03]  /*03a0*/  PLOP3.LUT P0, PT, PT, PT, PT, 0x80, 0x8 ;  /* 0x000000000008781c */ /* 0x000fc60003f0f070 */
[----:B------:R-:W-:-:S13]  /*03b0*/  ISETP.GT.AND P1, PT, R6, 0xc, PT ;  /* 0x0000000c0600780c */ /* 0x000fda0003f24270 */
[----:B------:R-:W-:Y:S05]  /*03c0*/  @!P1 BRA `(.L_x_11) ;  /* 0x0000000000809947 */ /* 0x000fea0003800000 */
[----:B------:R-:W-:-:S13]  /*03d0*/  PLOP3.LUT P0, PT, PT, PT, PT, 0x8, 0x80 ;  /* 0x000000000080781c */ /* 0x000fda0003f0e170 */
.L_x_12:
[C---:B------:R-:W-:Y:S02]  /*03e0*/  IADD3 R6, PT, PT, R4.reuse, -0x3, RZ ;  /* 0xfffffffd04067810 */ /* 0x040fe40007ffe0ff */
[C---:B------:R-:W-:Y:S02]  /*03f0*/  IADD3 R9, PT, PT, R4.reuse, -0x1, RZ ;  /* 0xffffffff04097810 */ /* 0x040fe40007ffe0ff */
[----:B------:R-:W-:Y:S01]  /*0400*/  IADD3 R8, PT, PT, R4, 0x3, RZ ;  /* 0x0000000304087810 */ /* 0x000fe20007ffe0ff */
[----:B------:R-:W-:Y:S01]  /*0410*/  IMAD R7, R6, R7, RZ ;  /* 0x0000000706077224 */ /* 0x000fe200078e02ff */
[----:B------:R-:W-:Y:S02]  /*0420*/  IADD3 R5, PT, PT, R5, 0x10, RZ ;  /* 0x0000001005057810 */ /* 0x000fe40007ffe0ff */
[----:B------:R-:W-:Y:S01]  /*0430*/  IADD3 R11, PT, PT, R4, 0xb, RZ ;  /* 0x0000000b040b7810 */ /* 0x000fe20007ffe0ff */
[----:B------:R-:W-:Y:S01]  /*0440*/  IMAD R6, R6, R7, R7 ;  /* 0x0000000706067224 */ /* 0x000fe200078e0207 */
[----:B------:R-:W-:Y:S01]  /*0450*/  ISETP.GE.AND P1, PT, R5, -0xc, PT ;  /* 0xfffffff40500780c */ /* 0x000fe20003f26270 */
[----:B------:R-:W-:-:S02]  /*0460*/  VIADD R7, R4, 0x5 ;  /* 0x0000000504077836 */ /* 0x000fc40000000000 */
[----:B------:R-:W-:Y:S02]  /*0470*/  IMAD R9, R6, R9, RZ ;  /* 0x0000000906097224 */ /* 0x000fe400078e02ff */
[----:B------:R-:W-:Y:S02]  /*0480*/  VIADD R6, R4, 0x1 ;  /* 0x0000000104067836 */ /* 0x000fe40000000000 */
[----:B------:R-:W-:-:S04]  /*0490*/  IMAD R9, R9, R4, RZ ;  /* 0x0000000409097224 */ /* 0x000fc800078e02ff */
[----:B------:R-:W-:-:S04]  /*04a0*/  IMAD R9, R9, R6, RZ ;  /* 0x0000000609097224 */ /* 0x000fc800078e02ff */
[----:B------:R-:W-:Y:S01]  /*04b0*/  IMAD R9, R6, R9, R9 ;  /* 0x0000000906097224 */ /* 0x000fe200078e0209 */
[----:B------:R-:W-:-:S03]  /*04c0*/  IADD3 R6, PT, PT, R4, 0x4, RZ ;  /* 0x0000000404067810 */ /* 0x000fc60007ffe0ff */
[----:B------:R-:W-:Y:S01]  /*04d0*/  IMAD R9, R9, R8, RZ ;  /* 0x0000000809097224 */ /* 0x000fe200078e02ff */
[----:B------:R-:W-:-:S03]  /*04e0*/  IADD3 R8, PT, PT, R4, 0x7, RZ ;  /* 0x0000000704087810 */ /* 0x000fc60007ffe0ff */
[----:B------:R-:W-:Y:S02]  /*04f0*/  IMAD R6, R6, R9, RZ ;  /* 0x0000000906067224 */ /* 0x000fe400078e02ff */
[----:B------:R-:W-:Y:S02]  /*0500*/  VIADD R9, R4, 0x9 ;  /* 0x0000000904097836 */ /* 0x000fe40000000000 */
[----:B------:R-:W-:-:S04]  /*0510*/  IMAD R6, R6, R7, RZ ;  /* 0x0000000706067224 */ /* 0x000fc800078e02ff */
[----:B------:R-:W-:Y:S01]  /*0520*/  IMAD R7, R7, R6, R6 ;  /* 0x0000000607077224 */ /* 0x000fe200078e0206 */
[----:B------:R-:W-:-:S03]  /*0530*/  IADD3 R6, PT, PT, R4, 0x8, RZ ;  /* 0x0000000804067810 */ /* 0x000fc60007ffe0ff */
[----:B------:R-:W-:-:S04]  /*0540*/  IMAD R7, R7, R8, RZ ;  /* 0x0000000807077224 */ /* 0x000fc800078e02ff */
[----:B------:R-:W-:Y:S02]  /*0550*/  IMAD R6, R6, R7, RZ ;  /* 0x0000000706067224 */ /* 0x000fe400078e02ff */
[C---:B------:R-:W-:Y:S01]  /*0560*/  VIADD R7, R4.reuse, 0xc ;  /* 0x0000000c04077836 */ /* 0x040fe20000000000 */
[----:B------:R-:W-:Y:S01]  /*0570*/  IADD3 R4, PT, PT, R4, 0x10, RZ ;  /* 0x0000001004047810 */ /* 0x000fe20007ffe0ff */
[----:B------:R-:W-:-:S04]  /*0580*/  IMAD R6, R6, R9, RZ ;  /* 0x0000000906067224 */ /* 0x000fc800078e02ff */
[----:B------:R-:W-:-:S04]  /*0590*/  IMAD R6, R9, R6, R6 ;  /* 0x0000000609067224 */ /* 0x000fc800078e0206 */
[----:B------:R-:W-:-:S04]  /*05a0*/  IMAD R6, R6, R11, RZ ;  /* 0x0000000b06067224 */ /* 0x000fc800078e02ff */
[----:B------:R-:W-:Y:S01]  /*05b0*/  IMAD R7, R7, R6, RZ ;  /* 0x0000000607077224 */ /* 0x000fe200078e02ff */
[----:B------:R-:W-:Y:S06]  /*05c0*/  @!P1 BRA `(.L_x_12) ;  /* 0xfffffffc00849947 */ /* 0x000fec000383ffff */
.L_x_11:
[----:B------:R-:W-:Y:S05]  /*05d0*/  BSYNC.RECONVERGENT B3 ;  /* 0x0000000000037941 */ /* 0x000fea0003800200 */
.L_x_10:
[----:B------:R-:W-:Y:S01]  /*05e0*/  IADD3 R6, PT, PT, -R5, RZ, RZ ;  /* 0x000000ff05067210 */ /* 0x000fe20007ffe1ff */
[----:B------:R-:W-:Y:S03]  /*05f0*/  BSSY.RECONVERGENT B3, `(.L_x_13) ;  /* 0x0000013000037945 */ /* 0x000fe60003800200 */
[----:B------:R-:W-:-:S13]  /*0600*/  ISETP.GT.AND P1, PT, R6, 0x4, PT ;  /* 0x000000040600780c */ /* 0x000fda0003f24270 */
[----:B------:R-:W-:Y:S05]  /*0610*/  @!P1 BRA `(.L_x_14) ;  /* 0x0000000000409947 */ /* 0x000fea0003800000 */
[C---:B------:R-:W-:Y:S01]  /*0620*/  VIADD R6, R4.reuse, 0xfffffffd ;  /* 0xfffffffd04067836 */ /* 0x040fe20000000000 */
[C---:B------:R-:W-:Y:S01]  /*0630*/  IADD3 R9, PT, PT, R4.reuse, -0x1, RZ ;  /* 0xffffffff04097810 */ /* 0x040fe20007ffe0ff */
[----:B------:R-:W-:Y:S01]  /*0640*/  VIADD R11, R4, 0x3 ;  /* 0x00000003040b7836 */ /* 0x000fe20000000000 */
[----:B------:R-:W-:Y:S01]  /*0650*/  PLOP3.LUT P0, PT, PT, PT, PT, 0x8, 0x80 ;  /* 0x000000000080781c */ /* 0x000fe20003f0e170 */
[----:B------:R-:W-:Y:S01]  /*0660*/  IMAD R7, R7, R6, RZ ;  /* 0x0000000607077224 */ /* 0x000fe200078e02ff */
[----:B------:R-:W-:-:S03]  /*0670*/  IADD3 R5, PT, PT, R5, 0x8, RZ ;  /* 0x0000000805057810 */ /* 0x000fc60007ffe0ff */
[----:B------:R-:W-:Y:S01]  /*0680*/  IMAD R6, R6, R7, R7 ;  /* 0x0000000706067224 */ /* 0x000fe200078e0207 */
[----:B------:R-:W-:-:S03]  /*0690*/  IADD3 R7, PT, PT, R4, 0x4, RZ ;  /* 0x0000000404077810 */ /* 0x000fc60007ffe0ff */
[----:B------:R-:W-:Y:S01]  /*06a0*/  IMAD R9, R6, R9, RZ ;  /* 0x0000000906097224 */ /* 0x000fe200078e02ff */
[----:B------:R-:W-:-:S03]  /*06b0*/  IADD3 R6, PT, PT, R4, 0x1, RZ ;  /* 0x0000000104067810 */ /* 0x000fc60007ffe0ff */
[C---:B------:R-:W-:Y:S02]  /*06c0*/  IMAD R9, R4.reuse, R9, RZ ;  /* 0x0000000904097224 */ /* 0x040fe400078e02ff */
[----:B------:R-:W-:Y:S02]  /*06d0*/  VIADD R4, R4, 0x8 ;  /* 0x0000000804047836 */ /* 0x000fe40000000000 */
[----:B------:R-:W-:-:S04]  /*06e0*/  IMAD R9, R9, R6, RZ ;  /* 0x0000000609097224 */ /* 0x000fc800078e02ff */
[----:B------:R-:W-:-:S04]  /*06f0*/  IMAD R6, R6, R9, R9 ;  /* 0x0000000906067224 */ /* 0x000fc800078e0209 */
[----:B------:R-:W-:-:S04]  /*0700*/  IMAD R6, R6, R11, RZ ;  /* 0x0000000b06067224 */ /* 0x000fc800078e02ff */
[----:B------:R-:W-:-:S07]  /*0710*/  IMAD R7, R7, R6, RZ ;  /* 0x0000000607077224 */ /* 0x000fce00078e02ff */
.L_x_14:
[----:B------:R-:W-:Y:S05]  /*0720*/  BSYNC.RECONVERGENT B3 ;  /* 0x0000000000037941 */ /* 0x000fea0003800200 */
.L_x_13:
[----:B------:R-:W-:-:S13]  /*0730*/  ISETP.NE.OR P0, PT, R5, RZ, P0 ;  /* 0x000000ff0500720c */ /* 0x000fda0000705670 */
[----:B------:R-:W-:Y:S05]  /*0740*/  @!P0 BRA `(.L_x_15) ;  /* 0x0000000000288947 */ /* 0x000fea0003800000 */
.L_x_9:
[----:B------:R-:W-:Y:S01]  /*0750*/  IADD3 R5, PT, PT, R5, 0x4, RZ ;  /* 0x0000000405057810 */ /* 0x000fe20007ffe0ff */
[C---:B------:R-:W-:Y:S01]  /*0760*/  VIADD R9, R4.reuse, 0xffffffff ;  /* 0xffffffff04097836 */ /* 0x040fe20000000000 */
[----:B------:R-:W-:Y:S02]  /*0770*/  IADD3 R6, PT, PT, R4, -0x3, RZ ;  /* 0xfffffffd04067810 */ /* 0x000fe40007ffe0ff */
[----:B------:R-:W-:-:S03]  /*0780*/  ISETP.NE.AND P0, PT, R5, RZ, PT ;  /* 0x000000ff0500720c */ /* 0x000fc60003f05270 */
[----:B------:R-:W-:-:S04]  /*0790*/  IMAD R7, R6, R7, RZ ;  /* 0x0000000706077224 */ /* 0x000fc800078e02ff */
[----:B------:R-:W-:-:S04]  /*07a0*/  IMAD R6, R6, R7, R7 ;  /* 0x0000000706067224 */ /* 0x000fc800078e0207 */
[----:B------:R-:W-:-:S04]  /*07b0*/  IMAD R9, R6, R9, RZ ;  /* 0x0000000906097224 */ /* 0x000fc800078e02ff */
[----:B------:R-:W-:Y:S01]  /*07c0*/  IMAD R7, R9, R4, RZ ;  /* 0x0000000409077224 */ /* 0x000fe200078e02ff */
[----:B------:R-:W-:Y:S01]  /*07d0*/  IADD3 R4, PT, PT, R4, 0x4, RZ ;  /* 0x0000000404047810 */ /* 0x000fe20007ffe0ff */
[----:B------:R-:W-:Y:S06]  /*07e0*/  @P0 BRA `(.L_x_9) ;  /* 0xfffffffc00d80947 */ /* 0x000fec000383ffff */
.L_x_15:
[----:B------:R-:W-:Y:S05]  /*07f0*/  BSYNC.RECONVERGENT B0 ;  /* 0x0000000000007941 */ /* 0x000fea0003800200 */
.L_x_8:
[----:B------:R-:W-:-:S07]  /*0800*/  IADD3 R4, PT, PT, R4, -0x3, RZ ;  /* 0xfffffffd04047810 */ /* 0x000fce0007ffe0ff */
.L_x_7:
[----:B------:R-:W-:Y:S05]  /*0810*/  BSYNC.RECONVERGENT B1 ;  /* 0x0000000000017941 */ /* 0x000fea0003800200 */
.L_x_6:
[----:B------:R-:W-:-:S13]  /*0820*/  ISETP.NE.AND P0, PT, R0, RZ, PT ;  /* 0x000000ff0000720c */ /* 0x000fda0003f05270 */
[----:B------:R-:W-:Y:S05]  /*0830*/  @!P0 BRA `(.L_x_5) ;  /* 0x0000000000188947 */ /* 0x000fea0003800000 */
[----:B------:R-:W-:-:S07]  /*0840*/  IMAD.MOV R0, RZ, RZ, -R0 ;  /* 0x000000ffff007224 */ /* 0x000fce00078e0a00 */
.L_x_16:
[----:B------:R-:W-:Y:S01]  /*0850*/  IADD3 R0, PT, PT, R0, 0x1, RZ ;  /* 0x0000000100007810 */ /* 0x000fe20007ffe0ff */
[C---:B------:R-:W-:Y:S01]  /*0860*/  IMAD R7, R4.reuse, R7, RZ ;  /* 0x0000000704077224 */ /* 0x040fe200078e02ff */
[----:B------:R-:W-:Y:S02]  /*0870*/  IADD3 R4, PT, PT, R4, 0x1, RZ ;  /* 0x0000000104047810 */ /* 0x000fe40007ffe0ff */
[----:B------:R-:W-:-:S13]  /*0880*/  ISETP.NE.AND P0, PT, R0, RZ, PT ;  /* 0x000000ff0000720c */ /* 0x000fda0003f05270 */
[----:B------:R-:W-:Y:S05]  /*0890*/  @P0 BRA `(.L_x_16) ;  /* 0xfffffffc00ec0947 */ /* 0x000fea000383ffff */
.L_x_5:
[----:B------:R-:W-:Y:S05]  /*08a0*/  BSYNC.RECONVERGENT B2 ;  /* 0x0000000000027941 */ /* 0x000fea0003800200 */
.L_x_4:
[----:B------:R-:W-:Y:S01]  /*08b0*/  STG.E desc[UR4][R2.64], R7 ;  /* 0x0000000702007986 */ /* 0x000fe2000c101904 */
[----:B------:R-:W-:Y:S05]  /*08c0*/  EXIT ;  /* 0x000000000000794d */ /* 0x000fea0003800000 */
.L_x_17:
[----:B------:R-:W-:-:S00]  /*08d0*/  BRA `(.L_x_17) ;  /* 0xfffffffc00fc7947 */ /* 0x000fc0000383ffff */
[----:B------:R-:W-:-:S00]  /*08e0*/  NOP ;  /* 0x0000000000007918 */ /* 0x000fc00000000000 */
        /* <DEDUP_REMOVED lines=9> */
.L_x_18:


//--------------------- .nv.shared.reserved.0     --------------------------
	.section	.nv.shared.reserved.0,"aw",@nobits
	.weak		__nv_reservedSMEM_offset_0_alias
	.size		__nv_reservedSMEM_offset_0_alias, 0, 64
	.other		__nv_reservedSMEM_offset_0_alias,@"STO_CUDA_RESERVED_SHARED STV_DEFAULT"
__nv_reservedSMEM_offset_0_alias:
	.zero		0
	.zero		64


//--------------------- .nv.constant0._Z15transformMatrixPi --------------------------
	.section	.nv.constant0._Z15transformMatrixPi,"a",@progbits
	.sectionflags	@""
	.align	4
.nv.constant0._Z15transformMatrixPi:
	.zero		904


//--------------------- SYMBOLS --------------------------

	.type		.nv.reservedSmem.offset0,@object
	.size		.nv.reservedSmem.offset0,0x4
